	.headerflags	@"EF_CUDA_TEXMODE_UNIFIED EF_CUDA_64BIT_ADDRESS EF_CUDA_ACCELERATORS EF_CUDA_SM90 EF_CUDA_VIRTUAL_SM(EF_CUDA_SM90)"
	.elftype	@"ET_EXEC"


//--------------------- .nv.info                  --------------------------
	.section	.nv.info,"",@"SHT_CUDA_INFO"
	.align	4


	//----- nvinfo : EIATTR_REGCOUNT
	.align		4
        /*0000*/ 	.byte	0x04, 0x2f
        /*0002*/ 	.short	(.L_1 - .L_0)
	.align		4
.L_0:
        /*0004*/ 	.word	index@(triton_poi_fused_div_11)
        /*0008*/ 	.word	0x00000012


	//----- nvinfo : EIATTR_MIN_STACK_SIZE
	.align		4
.L_1:
        /*000c*/ 	.byte	0x04, 0x12
        /*000e*/ 	.short	(.L_3 - .L_2)
	.align		4
.L_2:
        /*0010*/ 	.word	index@(triton_poi_fused_div_11)
        /*0014*/ 	.word	0x00000000


	//----- nvinfo : EIATTR_FRAME_SIZE
	.align		4
.L_3:
        /*0018*/ 	.byte	0x04, 0x11
        /*001a*/ 	.short	(.L_5 - .L_4)
	.align		4
.L_4:
        /*001c*/ 	.word	index@(triton_poi_fused_div_11)
        /*0020*/ 	.word	0x00000000


	//----- nvinfo : EIATTR_MIN_STACK_SIZE
	.align		4
.L_5:
        /*0024*/ 	.byte	0x04, 0x12
        /*0026*/ 	.short	(.L_7 - .L_6)
	.align		4
.L_6:
        /*0028*/ 	.word	index@(triton_poi_fused_div_11)
        /*002c*/ 	.word	0x00000000
.L_7:


//--------------------- .nv.info.triton_poi_fused_div_11 --------------------------
	.section	.nv.info.triton_poi_fused_div_11,"",@"SHT_CUDA_INFO"
	.sectionflags	@""
	.align	4


	//----- nvinfo : EIATTR_CUDA_API_VERSION
	.align		4
        /*0000*/ 	.byte	0x04, 0x37
        /*0002*/ 	.short	(.L_9 - .L_8)
.L_8:
        /*0004*/ 	.word	0x0000007c


	//----- nvinfo : EIATTR_KPARAM_INFO
	.align		4
.L_9:
        /*0008*/ 	.byte	0x04, 0x17
        /*000a*/ 	.short	(.L_11 - .L_10)
.L_10:
        /*000c*/ 	.word	0x00000000
        /*0010*/ 	.short	0x0003
        /*0012*/ 	.short	0x0018
        /*0014*/ 	.byte	0x00, 0xf0, 0x11, 0x00


	//----- nvinfo : EIATTR_KPARAM_INFO
	.align		4
.L_11:
        /*0018*/ 	.byte	0x04, 0x17
        /*001a*/ 	.short	(.L_13 - .L_12)
.L_12:
        /*001c*/ 	.word	0x00000000
        /*0020*/ 	.short	0x0002
        /*0022*/ 	.short	0x0010
        /*0024*/ 	.byte	0x00, 0xf4, 0x21, 0x00


	//----- nvinfo : EIATTR_KPARAM_INFO
	.align		4
.L_13:
        /*0028*/ 	.byte	0x04, 0x17
        /*002a*/ 	.short	(.L_15 - .L_14)
.L_14:
        /*002c*/ 	.word	0x00000000
        /*0030*/ 	.short	0x0001
        /*0032*/ 	.short	0x0008
        /*0034*/ 	.byte	0x00, 0xf4, 0x21, 0x00


	//----- nvinfo : EIATTR_KPARAM_INFO
	.align		4
.L_15:
        /*0038*/ 	.byte	0x04, 0x17
        /*003a*/ 	.short	(.L_17 - .L_16)
.L_16:
        /*003c*/ 	.word	0x00000000
        /*0040*/ 	.short	0x0000
        /*0042*/ 	.short	0x0000
        /*0044*/ 	.byte	0x00, 0xf4, 0x21, 0x00


	//----- nvinfo : EIATTR_SPARSE_MMA_MASK
	.align		4
.L_17:
        /*0048*/ 	.byte	0x03, 0x50
        /*004a*/ 	.short	0x0000


	//----- nvinfo : EIATTR_MAXREG_COUNT
	.align		4
        /*004c*/ 	.byte	0x03, 0x1b
        /*004e*/ 	.short	0x00ff


	//----- nvinfo : EIATTR_EXIT_INSTR_OFFSETS
	.align		4
        /*0050*/ 	.byte	0x04, 0x1c
        /*0052*/ 	.short	(.L_19 - .L_18)


	//   ....[0]....
.L_18:
        /*0054*/ 	.word	0x00000200


	//----- nvinfo : EIATTR_REQNTID
	.align		4
.L_19:
        /*0058*/ 	.byte	0x04, 0x10
        /*005a*/ 	.short	(.L_21 - .L_20)
.L_20:
        /*005c*/ 	.word	0x00000080
        /*0060*/ 	.word	0x00000001
        /*0064*/ 	.word	0x00000001


	//----- nvinfo : EIATTR_CBANK_PARAM_SIZE
	.align		4
.L_21:
        /*0068*/ 	.byte	0x03, 0x19
        /*006a*/ 	.short	0x001c


	//----- nvinfo : EIATTR_PARAM_CBANK
	.align		4
        /*006c*/ 	.byte	0x04, 0x0a
        /*006e*/ 	.short	(.L_23 - .L_22)
	.align		4
.L_22:
        /*0070*/ 	.word	index@(.nv.constant0.triton_poi_fused_div_11)
        /*0074*/ 	.short	0x0210
        /*0076*/ 	.short	0x001c


	//----- nvinfo : EIATTR_SW_WAR
	.align		4
.L_23:
        /*0078*/ 	.byte	0x04, 0x36
        /*007a*/ 	.short	(.L_25 - .L_24)
.L_24:
        /*007c*/ 	.word	0x00000008
.L_25:


//--------------------- .nv.callgraph             --------------------------
	.section	.nv.callgraph,"",@"SHT_CUDA_CALLGRAPH"
	.align	4
	.sectionentsize	8
	.align		4
        /*0000*/ 	.word	0x00000000
	.align		4
        /*0004*/ 	.word	0xffffffff
	.align		4
        /*0008*/ 	.word	0x00000000
	.align		4
        /*000c*/ 	.word	0xfffffffe
	.align		4
        /*0010*/ 	.word	0x00000000
	.align		4
        /*0014*/ 	.word	0xfffffffd
	.align		4
        /*0018*/ 	.word	0x00000000
	.align		4
        /*001c*/ 	.word	0xfffffffc


//--------------------- .text.triton_poi_fused_div_11 --------------------------
	.section	.text.triton_poi_fused_div_11,"ax",@progbits
	.align	128
        .global         triton_poi_fused_div_11
        .type           triton_poi_fused_div_11,@function
        .size           triton_poi_fused_div_11,(.L_x_1 - triton_poi_fused_div_11)
        .other          triton_poi_fused_div_11,@"STO_CUDA_ENTRY STV_DEFAULT"
triton_poi_fused_div_11:
.text.triton_poi_fused_div_11:
[----:B------:R-:W-:Y:S08]  /*0000*/  LDC R1, c[0x0][0x28] ;  /* 0x00000a00ff017b82 */ /* 0x000ff00000000800 */
[----:B------:R-:W1:Y:S01]  /*0010*/  LDC.64 R4, c[0x0][0x218] ;  /* 0x00008600ff047b82 */ /* 0x000e620000000a00 */
[----:B------:R-:W2:Y:S01]  /*0020*/  S2R R0, SR_TID.X ;  /* 0x0000000000007919 */ /* 0x000ea20000002100 */
[----:B------:R-:W-:Y:S01]  /*0030*/  ULDC.64 UR4, c[0x0][0x208] ;  /* 0x0000820000047ab9 */ /* 0x000fe20000000a00 */
[----:B------:R-:W3:Y:S05]  /*0040*/  S2R R9, SR_CTAID.X ;  /* 0x0000000000097919 */ /* 0x000eea0000002500 */
[----:B------:R-:W4:Y:S08]  /*0050*/  LDC.64 R2, c[0x0][0x210] ;  /* 0x00008400ff027b82 */ /* 0x000f300000000a00 */
[----:B------:R-:W5:Y:S01]  /*0060*/  LDC.64 R6, c[0x0][0x220] ;  /* 0x00008800ff067b82 */ /* 0x000f620000000a00 */
[----:B-1----:R-:W5:Y:S01]  /*0070*/  LDG.E R8, desc[UR4][R4.64] ;  /* 0x0000000404087981 */ /* 0x002f62000c1e1900 */
[----:B--2---:R-:W-:-:S04]  /*0080*/  SHF.L.U32 R0, R0, 0x2, RZ ;  /* 0x0000000200007819 */ /* 0x004fc800000006ff */
[----:B------:R-:W-:-:S04]  /*0090*/  LOP3.LUT R0, R0, 0x1fc, RZ, 0xc0, !PT ;  /* 0x000001fc00007812 */ /* 0x000fc800078ec0ff */
[----:B---3--:R-:W-:-:S05]  /*00a0*/  LEA R9, R9, R0, 0x9 ;  /* 0x0000000009097211 */ /* 0x008fca00078e48ff */
[----:B----4-:R-:W-:-:S05]  /*00b0*/  IMAD.WIDE R2, R9, 0x4, R2 ;  /* 0x0000000409027825 */ /* 0x010fca00078e0202 */
[----:B------:R5:W2:Y:S02]  /*00c0*/  LDG.E.128 R12, desc[UR4][R2.64] ;  /* 0x00000004020c7981 */ /* 0x000aa4000c1e1d00 */
[----:B-----5:R-:W-:Y:S01]  /*00d0*/  IMAD.WIDE R2, R9, 0x4, R6 ;  /* 0x0000000409027825 */ /* 0x020fe200078e0206 */
[C---:B------:R-:W-:Y:S02]  /*00e0*/  FSETP.GT.AND P0, PT, |R8|.reuse, 8.50705917302346158658e+37, PT ;  /* 0x7e8000000800780b */ /* 0x040fe40003f04200 */
[----:B------:R-:W-:-:S11]  /*00f0*/  FSETP.GEU.AND P1, PT, |R8|, 1.175494350822287508e-38, PT ;  /* 0x008000000800780b */ /* 0x000fd60003f2e200 */
[----:B------:R-:W-:-:S04]  /*0100*/  @P0 FMUL R8, R8, 0.25 ;  /* 0x3e80000008080820 */ /* 0x000fc80000400000 */
[----:B------:R-:W-:-:S06]  /*0110*/  @!P1 FMUL R8, R8, 16777216 ;  /* 0x4b80000008089820 */ /* 0x000fcc0000400000 */
[----:B------:R-:W1:Y:S01]  /*0120*/  MUFU.RCP R8, R8 ;  /* 0x0000000800087308 */ /* 0x000e620000001000 */
[----:B--2---:R-:W-:Y:S01]  /*0130*/  @P0 FMUL R12, R12, 0.25 ;  /* 0x3e8000000c0c0820 */ /* 0x004fe20000400000 */
[----:B------:R-:W-:Y:S01]  /*0140*/  @P0 FMUL R13, R13, 0.25 ;  /* 0x3e8000000d0d0820 */ /* 0x000fe20000400000 */
[----:B------:R-:W-:Y:S01]  /*0150*/  @P0 FMUL R14, R14, 0.25 ;  /* 0x3e8000000e0e0820 */ /* 0x000fe20000400000 */
[----:B------:R-:W-:Y:S01]  /*0160*/  @P0 FMUL R15, R15, 0.25 ;  /* 0x3e8000000f0f0820 */ /* 0x000fe20000400000 */
[----:B------:R-:W-:Y:S01]  /*0170*/  @!P1 FMUL R12, R12, 16777216 ;  /* 0x4b8000000c0c9820 */ /* 0x000fe20000400000 */
[----:B------:R-:W-:Y:S01]  /*0180*/  @!P1 FMUL R13, R13, 16777216 ;  /* 0x4b8000000d0d9820 */ /* 0x000fe20000400000 */
[----:B------:R-:W-:Y:S01]  /*0190*/  @!P1 FMUL R14, R14, 16777216 ;  /* 0x4b8000000e0e9820 */ /* 0x000fe20000400000 */
[----:B------:R-:W-:Y:S01]  /*01a0*/  @!P1 FMUL R15, R15, 16777216 ;  /* 0x4b8000000f0f9820 */ /* 0x000fe20000400000 */
[C---:B-1----:R-:W-:Y:S01]  /*01b0*/  FMUL R12, R8.reuse, R12 ;  /* 0x0000000c080c7220 */ /* 0x042fe20000400000 */
[C---:B------:R-:W-:Y:S01]  /*01c0*/  FMUL R13, R8.reuse, R13 ;  /* 0x0000000d080d7220 */ /* 0x040fe20000400000 */
[C---:B------:R-:W-:Y:S01]  /*01d0*/  FMUL R14, R8.reuse, R14 ;  /* 0x0000000e080e7220 */ /* 0x040fe20000400000 */
[----:B------:R-:W-:-:S05]  /*01e0*/  FMUL R15, R8, R15 ;  /* 0x0000000f080f7220 */ /* 0x000fca0000400000 */
[----:B------:R-:W-:Y:S01]  /*01f0*/  STG.E.128 desc[UR4][R2.64], R12 ;  /* 0x0000000c02007986 */ /* 0x000fe2000c101d04 */
[----:B------:R-:W-:Y:S05]  /*0200*/  EXIT ;  /* 0x000000000000794d */ /* 0x000fea0003800000 */
.L_x_0:
[----:B------:R-:W-:-:S00]  /*0210*/  BRA `(.L_x_0) ;  /* 0xfffffffc00fc7947 */ /* 0x000fc0000383ffff */
[----:B------:R-:W-:-:S00]  /*0220*/  NOP ;  /* 0x0000000000007918 */ /* 0x000fc00000000000 */
        /* <DEDUP_REMOVED lines=13> */
.L_x_1:


//--------------------- .nv.constant0.triton_poi_fused_div_11 --------------------------
	.section	.nv.constant0.triton_poi_fused_div_11,"a",@progbits
	.sectionflags	@""
	.align	4
.nv.constant0.triton_poi_fused_div_11:
	.zero		556
